	.headerflags	@"EF_CUDA_TEXMODE_UNIFIED EF_CUDA_64BIT_ADDRESS EF_CUDA_ACCELERATORS EF_CUDA_SM90 EF_CUDA_VIRTUAL_SM(EF_CUDA_SM90)"
	.elftype	@"ET_EXEC"


//--------------------- .nv.info                  --------------------------
	.section	.nv.info,"",@"SHT_CUDA_INFO"
	.align	4


	//----- nvinfo : EIATTR_REGCOUNT
	.align		4
        /*0000*/ 	.byte	0x04, 0x2f
        /*0002*/ 	.short	(.L_1 - .L_0)
	.align		4
.L_0:
        /*0004*/ 	.word	index@(triton_poi_fused_add_clamp_10)
        /*0008*/ 	.word	0x00000008


	//----- nvinfo : EIATTR_MIN_STACK_SIZE
	.align		4
.L_1:
        /*000c*/ 	.byte	0x04, 0x12
        /*000e*/ 	.short	(.L_3 - .L_2)
	.align		4
.L_2:
        /*0010*/ 	.word	index@(triton_poi_fused_add_clamp_10)
        /*0014*/ 	.word	0x00000000


	//----- nvinfo : EIATTR_FRAME_SIZE
	.align		4
.L_3:
        /*0018*/ 	.byte	0x04, 0x11
        /*001a*/ 	.short	(.L_5 - .L_4)
	.align		4
.L_4:
        /*001c*/ 	.word	index@(triton_poi_fused_add_clamp_10)
        /*0020*/ 	.word	0x00000000


	//----- nvinfo : EIATTR_MIN_STACK_SIZE
	.align		4
.L_5:
        /*0024*/ 	.byte	0x04, 0x12
        /*0026*/ 	.short	(.L_7 - .L_6)
	.align		4
.L_6:
        /*0028*/ 	.word	index@(triton_poi_fused_add_clamp_10)
        /*002c*/ 	.word	0x00000000
.L_7:


//--------------------- .nv.info.triton_poi_fused_add_clamp_10 --------------------------
	.section	.nv.info.triton_poi_fused_add_clamp_10,"",@"SHT_CUDA_INFO"
	.sectionflags	@""
	.align	4


	//----- nvinfo : EIATTR_CUDA_API_VERSION
	.align		4
        /*0000*/ 	.byte	0x04, 0x37
        /*0002*/ 	.short	(.L_9 - .L_8)
.L_8:
        /*0004*/ 	.word	0x0000007c


	//----- nvinfo : EIATTR_KPARAM_INFO
	.align		4
.L_9:
        /*0008*/ 	.byte	0x04, 0x17
        /*000a*/ 	.short	(.L_11 - .L_10)
.L_10:
        /*000c*/ 	.word	0x00000000
        /*0010*/ 	.short	0x0001
        /*0012*/ 	.short	0x0008
        /*0014*/ 	.byte	0x00, 0xf0, 0x11, 0x00


	//----- nvinfo : EIATTR_KPARAM_INFO
	.align		4
.L_11:
        /*0018*/ 	.byte	0x04, 0x17
        /*001a*/ 	.short	(.L_13 - .L_12)
.L_12:
        /*001c*/ 	.word	0x00000000
        /*0020*/ 	.short	0x0000
        /*0022*/ 	.short	0x0000
        /*0024*/ 	.byte	0x00, 0xf4, 0x21, 0x00


	//----- nvinfo : EIATTR_SPARSE_MMA_MASK
	.align		4
.L_13:
        /*0028*/ 	.byte	0x03, 0x50
        /*002a*/ 	.short	0x0000


	//----- nvinfo : EIATTR_MAXREG_COUNT
	.align		4
        /*002c*/ 	.byte	0x03, 0x1b
        /*002e*/ 	.short	0x00ff


	//----- nvinfo : EIATTR_EXIT_INSTR_OFFSETS
	.align		4
        /*0030*/ 	.byte	0x04, 0x1c
        /*0032*/ 	.short	(.L_15 - .L_14)


	//   ....[0]....
.L_14:
        /*0034*/ 	.word	0x00000100


	//   ....[1]....
        /*0038*/ 	.word	0x00000130


	//----- nvinfo : EIATTR_REQNTID
	.align		4
.L_15:
        /*003c*/ 	.byte	0x04, 0x10
        /*003e*/ 	.short	(.L_17 - .L_16)
.L_16:
        /*0040*/ 	.word	0x00000020
        /*0044*/ 	.word	0x00000001
        /*0048*/ 	.word	0x00000001


	//----- nvinfo : EIATTR_CBANK_PARAM_SIZE
	.align		4
.L_17:
        /*004c*/ 	.byte	0x03, 0x19
        /*004e*/ 	.short	0x000c


	//----- nvinfo : EIATTR_PARAM_CBANK
	.align		4
        /*0050*/ 	.byte	0x04, 0x0a
        /*0052*/ 	.short	(.L_19 - .L_18)
	.align		4
.L_18:
        /*0054*/ 	.word	index@(.nv.constant0.triton_poi_fused_add_clamp_10)
        /*0058*/ 	.short	0x0210
        /*005a*/ 	.short	0x000c


	//----- nvinfo : EIATTR_SW_WAR
	.align		4
.L_19:
        /*005c*/ 	.byte	0x04, 0x36
        /*005e*/ 	.short	(.L_21 - .L_20)
.L_20:
        /*0060*/ 	.word	0x00000008
.L_21:


//--------------------- .nv.callgraph             --------------------------
	.section	.nv.callgraph,"",@"SHT_CUDA_CALLGRAPH"
	.align	4
	.sectionentsize	8
	.align		4
        /*0000*/ 	.word	0x00000000
	.align		4
        /*0004*/ 	.word	0xffffffff
	.align		4
        /*0008*/ 	.word	0x00000000
	.align		4
        /*000c*/ 	.word	0xfffffffe
	.align		4
        /*0010*/ 	.word	0x00000000
	.align		4
        /*0014*/ 	.word	0xfffffffd
	.align		4
        /*0018*/ 	.word	0x00000000
	.align		4
        /*001c*/ 	.word	0xfffffffc


//--------------------- .text.triton_poi_fused_add_clamp_10 --------------------------
	.section	.text.triton_poi_fused_add_clamp_10,"ax",@progbits
	.align	128
        .global         triton_poi_fused_add_clamp_10
        .type           triton_poi_fused_add_clamp_10,@function
        .size           triton_poi_fused_add_clamp_10,(.L_x_1 - triton_poi_fused_add_clamp_10)
        .other          triton_poi_fused_add_clamp_10,@"STO_CUDA_ENTRY STV_DEFAULT"
triton_poi_fused_add_clamp_10:
.text.triton_poi_fused_add_clamp_10:
[----:B------:R-:W0:Y:S02]  /*0000*/  LDC R1, c[0x0][0x28] ;  /* 0x00000a00ff017b82 */ /* 0x000e240000000800 */
[----:B------:R-:W1:Y:S01]  /*0010*/  S2R R2, SR_TID.X ;  /* 0x0000000000027919 */ /* 0x000e620000002100 */
[----:B------:R-:W2:Y:S01]  /*0020*/  LDC.64 R4, c[0x0][0x210] ;  /* 0x00008400ff047b82 */ /* 0x000ea20000000a00 */
[----:B------:R-:W3:Y:S01]  /*0030*/  S2R R3, SR_CTAID.X ;  /* 0x0000000000037919 */ /* 0x000ee20000002500 */
[C---:B-1----:R-:W-:Y:S02]  /*0040*/  LOP3.LUT R0, R2.reuse, 0xf, RZ, 0xc0, !PT ;  /* 0x0000000f02007812 */ /* 0x042fe400078ec0ff */
[----:B------:R-:W-:-:S03]  /*0050*/  LOP3.LUT P0, RZ, R2, 0x10, RZ, 0xc0, !PT ;  /* 0x0000001002ff7812 */ /* 0x000fc6000780c0ff */
[----:B---3--:R-:W-:-:S04]  /*0060*/  IMAD R3, R3, 0x10, R0 ;  /* 0x0000001003037824 */ /* 0x008fc800078e0200 */
[C---:B--2---:R-:W-:Y:S01]  /*0070*/  IMAD.WIDE R4, R3.reuse, 0x8, R4 ;  /* 0x0000000803047825 */ /* 0x044fe200078e0204 */
[----:B------:R-:W-:Y:S02]  /*0080*/  I2FP.F32.S32 R0, R3 ;  /* 0x0000000300007245 */ /* 0x000fe40000201400 */
[----:B------:R-:W-:-:S03]  /*0090*/  ISETP.LT.AND P0, PT, R3, 0x10, !P0 ;  /* 0x000000100300780c */ /* 0x000fc60004701270 */
[----:B------:R-:W-:-:S05]  /*00a0*/  FMUL R0, R0, 0.46666666865348815918 ;  /* 0x3eeeeeef00007820 */ /* 0x000fca0000400000 */
[----:B------:R-:W-:-:S06]  /*00b0*/  FMNMX R0, RZ, R0, !PT ;  /* 0x00000000ff007209 */ /* 0x000fcc0007800000 */
[----:B------:R-:W1:Y:S02]  /*00c0*/  F2I.TRUNC.NTZ R0, R0 ;  /* 0x0000000000007305 */ /* 0x000e64000020f100 */
[----:B-1----:R-:W-:-:S05]  /*00d0*/  VIMNMX R2, R0, 0x6, PT ;  /* 0x0000000600027848 */ /* 0x002fca0003fe0100 */
[----:B------:R-:W-:-:S05]  /*00e0*/  VIADD R2, R2, 0x1 ;  /* 0x0000000102027836 */ /* 0x000fca0000000000 */
[----:B------:R-:W-:Y:S01]  /*00f0*/  SHF.R.S32.HI R3, RZ, 0x1f, R2 ;  /* 0x0000001fff037819 */ /* 0x000fe20000011402 */
[----:B------:R-:W-:Y:S06]  /*0100*/  @!P0 EXIT ;  /* 0x000000000000894d */ /* 0x000fec0003800000 */
[----:B------:R-:W-:Y:S02]  /*0110*/  ULDC.64 UR4, c[0x0][0x208] ;  /* 0x0000820000047ab9 */ /* 0x000fe40000000a00 */
[----:B------:R-:W-:Y:S01]  /*0120*/  STG.E.64 desc[UR4][R4.64], R2 ;  /* 0x0000000204007986 */ /* 0x000fe2000c101b04 */
[----:B------:R-:W-:Y:S05]  /*0130*/  EXIT ;  /* 0x000000000000794d */ /* 0x000fea0003800000 */
.L_x_0:
[----:B------:R-:W-:-:S00]  /*0140*/  BRA `(.L_x_0) ;  /* 0xfffffffc00fc7947 */ /* 0x000fc0000383ffff */
[----:B------:R-:W-:-:S00]  /*0150*/  NOP ;  /* 0x0000000000007918 */ /* 0x000fc00000000000 */
        /* <DEDUP_REMOVED lines=10> */
.L_x_1:


//--------------------- .nv.constant0.triton_poi_fused_add_clamp_10 --------------------------
	.section	.nv.constant0.triton_poi_fused_add_clamp_10,"a",@progbits
	.sectionflags	@""
	.align	4
.nv.constant0.triton_poi_fused_add_clamp_10:
	.zero		540
